	.headerflags	@"EF_CUDA_TEXMODE_UNIFIED EF_CUDA_64BIT_ADDRESS EF_CUDA_ACCELERATORS EF_CUDA_SM90 EF_CUDA_VIRTUAL_SM(EF_CUDA_SM90)"
	.elftype	@"ET_EXEC"


//--------------------- .nv.info                  --------------------------
	.section	.nv.info,"",@"SHT_CUDA_INFO"
	.align	4


	//----- nvinfo : EIATTR_REGCOUNT
	.align		4
        /*0000*/ 	.byte	0x04, 0x2f
        /*0002*/ 	.short	(.L_1 - .L_0)
	.align		4
.L_0:
        /*0004*/ 	.word	index@(triton_poi_fused_3)
        /*0008*/ 	.word	0x00000020


	//----- nvinfo : EIATTR_MIN_STACK_SIZE
	.align		4
.L_1:
        /*000c*/ 	.byte	0x04, 0x12
        /*000e*/ 	.short	(.L_3 - .L_2)
	.align		4
.L_2:
        /*0010*/ 	.word	index@(triton_poi_fused_3)
        /*0014*/ 	.word	0x00000000


	//----- nvinfo : EIATTR_FRAME_SIZE
	.align		4
.L_3:
        /*0018*/ 	.byte	0x04, 0x11
        /*001a*/ 	.short	(.L_5 - .L_4)
	.align		4
.L_4:
        /*001c*/ 	.word	index@(triton_poi_fused_3)
        /*0020*/ 	.word	0x00000000


	//----- nvinfo : EIATTR_MIN_STACK_SIZE
	.align		4
.L_5:
        /*0024*/ 	.byte	0x04, 0x12
        /*0026*/ 	.short	(.L_7 - .L_6)
	.align		4
.L_6:
        /*0028*/ 	.word	index@(triton_poi_fused_3)
        /*002c*/ 	.word	0x00000000
.L_7:


//--------------------- .nv.info.triton_poi_fused_3 --------------------------
	.section	.nv.info.triton_poi_fused_3,"",@"SHT_CUDA_INFO"
	.sectionflags	@""
	.align	4


	//----- nvinfo : EIATTR_CUDA_API_VERSION
	.align		4
        /*0000*/ 	.byte	0x04, 0x37
        /*0002*/ 	.short	(.L_9 - .L_8)
.L_8:
        /*0004*/ 	.word	0x0000007c


	//----- nvinfo : EIATTR_KPARAM_INFO
	.align		4
.L_9:
        /*0008*/ 	.byte	0x04, 0x17
        /*000a*/ 	.short	(.L_11 - .L_10)
.L_10:
        /*000c*/ 	.word	0x00000000
        /*0010*/ 	.short	0x0003
        /*0012*/ 	.short	0x0014
        /*0014*/ 	.byte	0x00, 0xf0, 0x11, 0x00


	//----- nvinfo : EIATTR_KPARAM_INFO
	.align		4
.L_11:
        /*0018*/ 	.byte	0x04, 0x17
        /*001a*/ 	.short	(.L_13 - .L_12)
.L_12:
        /*001c*/ 	.word	0x00000000
        /*0020*/ 	.short	0x0002
        /*0022*/ 	.short	0x0010
        /*0024*/ 	.byte	0x00, 0xf0, 0x11, 0x00


	//----- nvinfo : EIATTR_KPARAM_INFO
	.align		4
.L_13:
        /*0028*/ 	.byte	0x04, 0x17
        /*002a*/ 	.short	(.L_15 - .L_14)
.L_14:
        /*002c*/ 	.word	0x00000000
        /*0030*/ 	.short	0x0001
        /*0032*/ 	.short	0x0008
        /*0034*/ 	.byte	0x00, 0xf4, 0x21, 0x00


	//----- nvinfo : EIATTR_KPARAM_INFO
	.align		4
.L_15:
        /*0038*/ 	.byte	0x04, 0x17
        /*003a*/ 	.short	(.L_17 - .L_16)
.L_16:
        /*003c*/ 	.word	0x00000000
        /*0040*/ 	.short	0x0000
        /*0042*/ 	.short	0x0000
        /*0044*/ 	.byte	0x00, 0xf4, 0x21, 0x00


	//----- nvinfo : EIATTR_SPARSE_MMA_MASK
	.align		4
.L_17:
        /*0048*/ 	.byte	0x03, 0x50
        /*004a*/ 	.short	0x0000


	//----- nvinfo : EIATTR_MAXREG_COUNT
	.align		4
        /*004c*/ 	.byte	0x03, 0x1b
        /*004e*/ 	.short	0x00ff


	//----- nvinfo : EIATTR_EXIT_INSTR_OFFSETS
	.align		4
        /*0050*/ 	.byte	0x04, 0x1c
        /*0052*/ 	.short	(.L_19 - .L_18)


	//   ....[0]....
.L_18:
        /*0054*/ 	.word	0x000005e0


	//   ....[1]....
        /*0058*/ 	.word	0x00000630


	//----- nvinfo : EIATTR_REQNTID
	.align		4
.L_19:
        /*005c*/ 	.byte	0x04, 0x10
        /*005e*/ 	.short	(.L_21 - .L_20)
.L_20:
        /*0060*/ 	.word	0x00000080
        /*0064*/ 	.word	0x00000001
        /*0068*/ 	.word	0x00000001


	//----- nvinfo : EIATTR_CBANK_PARAM_SIZE
	.align		4
.L_21:
        /*006c*/ 	.byte	0x03, 0x19
        /*006e*/ 	.short	0x0018


	//----- nvinfo : EIATTR_PARAM_CBANK
	.align		4
        /*0070*/ 	.byte	0x04, 0x0a
        /*0072*/ 	.short	(.L_23 - .L_22)
	.align		4
.L_22:
        /*0074*/ 	.word	index@(.nv.constant0.triton_poi_fused_3)
        /*0078*/ 	.short	0x0210
        /*007a*/ 	.short	0x0018


	//----- nvinfo : EIATTR_SW_WAR
	.align		4
.L_23:
        /*007c*/ 	.byte	0x04, 0x36
        /*007e*/ 	.short	(.L_25 - .L_24)
.L_24:
        /*0080*/ 	.word	0x00000008
.L_25:


//--------------------- .nv.callgraph             --------------------------
	.section	.nv.callgraph,"",@"SHT_CUDA_CALLGRAPH"
	.align	4
	.sectionentsize	8
	.align		4
        /*0000*/ 	.word	0x00000000
	.align		4
        /*0004*/ 	.word	0xffffffff
	.align		4
        /*0008*/ 	.word	0x00000000
	.align		4
        /*000c*/ 	.word	0xfffffffe
	.align		4
        /*0010*/ 	.word	0x00000000
	.align		4
        /*0014*/ 	.word	0xfffffffd
	.align		4
        /*0018*/ 	.word	0x00000000
	.align		4
        /*001c*/ 	.word	0xfffffffc


//--------------------- .text.triton_poi_fused_3  --------------------------
	.section	.text.triton_poi_fused_3,"ax",@progbits
	.sectionflags	@"SHF_BARRIERS=1"
	.align	128
        .global         triton_poi_fused_3
        .type           triton_poi_fused_3,@function
        .size           triton_poi_fused_3,(.L_x_1 - triton_poi_fused_3)
        .other          triton_poi_fused_3,@"STO_CUDA_ENTRY STV_DEFAULT"
triton_poi_fused_3:
.text.triton_poi_fused_3:
[----:B------:R-:W0:Y:S01]  /*0000*/  LDC R1, c[0x0][0x28] ;  /* 0x00000a00ff017b82 */ /* 0x000e220000000800 */
[----:B------:R-:W1:Y:S07]  /*0010*/  S2R R0, SR_TID.X ;  /* 0x0000000000007919 */ /* 0x000e6e0000002100 */
[----:B------:R-:W2:Y:S01]  /*0020*/  LDC.64 R18, c[0x0][0x210] ;  /* 0x00008400ff127b82 */ /* 0x000ea20000000a00 */
[----:B------:R-:W3:Y:S01]  /*0030*/  S2R R17, SR_CTAID.X ;  /* 0x0000000000117919 */ /* 0x000ee20000002500 */
[----:B------:R-:W4:Y:S01]  /*0040*/  S2R R16, SR_CTAID.Y ;  /* 0x0000000000107919 */ /* 0x000f220000002600 */
[----:B------:R-:W-:Y:S01]  /*0050*/  IMAD.MOV.U32 R28, RZ, RZ, RZ ;  /* 0x000000ffff1c7224 */ /* 0x000fe200078e00ff */
[----:B------:R-:W-:Y:S01]  /*0060*/  ULDC.64 UR6, c[0x0][0x208] ;  /* 0x0000820000067ab9 */ /* 0x000fe20000000a00 */
[----:B-1----:R-:W-:Y:S01]  /*0070*/  SHF.R.U32.HI R21, RZ, 0x3, R0 ;  /* 0x00000003ff157819 */ /* 0x002fe20000011600 */
[----:B---3--:R-:W-:-:S03]  /*0080*/  IMAD.SHL.U32 R17, R17, 0x8, RZ ;  /* 0x0000000811117824 */ /* 0x008fc600078e00ff */
[----:B------:R-:W-:Y:S01]  /*0090*/  SGXT.U32 R21, R21, 0x4 ;  /* 0x000000041515781a */ /* 0x000fe20000000000 */
[----:B----4-:R-:W-:Y:S01]  /*00a0*/  IMAD.SHL.U32 R16, R16, 0x80, RZ ;  /* 0x0000008010107824 */ /* 0x010fe200078e00ff */
[----:B------:R-:W-:-:S04]  /*00b0*/  LOP3.LUT R10, R17, 0x7, R0, 0xf8, !PT ;  /* 0x00000007110a7812 */ /* 0x000fc800078ef800 */
[----:B------:R-:W-:Y:S02]  /*00c0*/  LOP3.LUT R2, R16, R21, RZ, 0xfc, !PT ;  /* 0x0000001510027212 */ /* 0x000fe400078efcff */
[----:B------:R-:W-:Y:S02]  /*00d0*/  LOP3.LUT R3, R16, 0x10, R21, 0xfe, !PT ;  /* 0x0000001010037812 */ /* 0x000fe400078efe15 */
[----:B------:R-:W-:Y:S01]  /*00e0*/  LOP3.LUT R4, R16, 0x20, R21, 0xfe, !PT ;  /* 0x0000002010047812 */ /* 0x000fe200078efe15 */
[--C-:B------:R-:W-:Y:S01]  /*00f0*/  IMAD R11, R2, 0x7, R10.reuse ;  /* 0x00000007020b7824 */ /* 0x100fe200078e020a */
        /* <DEDUP_REMOVED lines=10> */
[----:B------:R-:W-:Y:S01]  /*01a0*/  ISETP.GE.AND P0, PT, R10, 0x7, PT ;  /* 0x000000070a00780c */ /* 0x000fe20003f06270 */
[----:B------:R-:W-:-:S02]  /*01b0*/  IMAD R29, R8, 0x7, R10 ;  /* 0x00000007081d7824 */ /* 0x000fc400078e020a */
[----:B------:R-:W-:Y:S02]  /*01c0*/  IMAD R20, R9, 0x7, R10 ;  /* 0x0000000709147824 */ /* 0x000fe400078e020a */
[----:B--2---:R-:W-:-:S04]  /*01d0*/  IMAD.WIDE R2, R11, 0x4, R18 ;  /* 0x000000040b027825 */ /* 0x004fc800078e0212 */
[----:B------:R-:W-:-:S04]  /*01e0*/  IMAD.WIDE R4, R13, 0x4, R18 ;  /* 0x000000040d047825 */ /* 0x000fc800078e0212 */
[----:B------:R-:W-:-:S04]  /*01f0*/  IMAD.WIDE R6, R15, 0x4, R18 ;  /* 0x000000040f067825 */ /* 0x000fc800078e0212 */
[----:B------:R-:W-:Y:S01]  /*0200*/  IMAD.WIDE R8, R23, 0x4, R18 ;  /* 0x0000000417087825 */ /* 0x000fe200078e0212 */
[----:B------:R-:W-:-:S03]  /*0210*/  CS2R R22, SRZ ;  /* 0x0000000000167805 */ /* 0x000fc6000001ff00 */
[--C-:B------:R-:W-:Y:S01]  /*0220*/  IMAD.WIDE R10, R25, 0x4, R18.reuse ;  /* 0x00000004190a7825 */ /* 0x100fe200078e0212 */
[----:B------:R-:W-:Y:S02]  /*0230*/  CS2R R24, SRZ ;  /* 0x0000000000187805 */ /* 0x000fe4000001ff00 */
[----:B------:R1:W2:Y:S01]  /*0240*/  @!P0 LDG.E.EL R23, desc[UR6][R2.64] ;  /* 0x0000000602178981 */ /* 0x0002a2000c2e1900 */
[--C-:B------:R-:W-:Y:S01]  /*0250*/  IMAD.WIDE R12, R27, 0x4, R18.reuse ;  /* 0x000000041b0c7825 */ /* 0x100fe200078e0212 */
[----:B------:R-:W-:Y:S02]  /*0260*/  CS2R R26, SRZ ;  /* 0x00000000001a7805 */ /* 0x000fe4000001ff00 */
[----:B------:R-:W3:Y:S01]  /*0270*/  @!P0 LDG.E.EL R24, desc[UR6][R4.64] ;  /* 0x0000000604188981 */ /* 0x000ee2000c2e1900 */
[----:B------:R-:W-:-:S03]  /*0280*/  IMAD.WIDE R14, R29, 0x4, R18 ;  /* 0x000000041d0e7825 */ /* 0x000fc600078e0212 */
[----:B------:R4:W5:Y:S01]  /*0290*/  @!P0 LDG.E.EL R22, desc[UR6][R8.64] ;  /* 0x0000000608168981 */ /* 0x000962000c2e1900 */
[----:B------:R-:W-:-:S03]  /*02a0*/  IMAD.WIDE R18, R20, 0x4, R18 ;  /* 0x0000000414127825 */ /* 0x000fc600078e0212 */
[----:B------:R1:W5:Y:S01]  /*02b0*/  @!P0 LDG.E.EL R25, desc[UR6][R10.64] ;  /* 0x000000060a198981 */ /* 0x000362000c2e1900 */
[----:B------:R-:W-:-:S03]  /*02c0*/  IMAD.MOV.U32 R20, RZ, RZ, RZ ;  /* 0x000000ffff147224 */ /* 0x000fc600078e00ff */
[----:B------:R1:W5:Y:S04]  /*02d0*/  @!P0 LDG.E.EL R26, desc[UR6][R12.64] ;  /* 0x000000060c1a8981 */ /* 0x000368000c2e1900 */
[----:B------:R-:W5:Y:S04]  /*02e0*/  @!P0 LDG.E.EL R20, desc[UR6][R6.64] ;  /* 0x0000000606148981 */ /* 0x000f68000c2e1900 */
[----:B------:R-:W5:Y:S04]  /*02f0*/  @!P0 LDG.E.EL R28, desc[UR6][R14.64] ;  /* 0x000000060e1c8981 */ /* 0x000f68000c2e1900 */
[----:B------:R-:W5:Y:S01]  /*0300*/  @!P0 LDG.E.EL R27, desc[UR6][R18.64] ;  /* 0x00000006121b8981 */ /* 0x000f62000c2e1900 */
[----:B------:R-:W4:Y:S01]  /*0310*/  S2UR UR5, SR_CgaCtaId ;  /* 0x00000000000579c3 */ /* 0x000f220000008800 */
[----:B-1----:R-:W-:Y:S01]  /*0320*/  IMAD.SHL.U32 R2, R0, 0x80, RZ ;  /* 0x0000008000027824 */ /* 0x002fe200078e00ff */
[----:B------:R-:W-:-:S04]  /*0330*/  UMOV UR4, 0x400 ;  /* 0x0000040000047882 */ /* 0x000fc80000000000 */
[----:B------:R-:W-:-:S04]  /*0340*/  LOP3.LUT R2, R2, 0x380, RZ, 0xc0, !PT ;  /* 0x0000038002027812 */ /* 0x000fc800078ec0ff */
[----:B------:R-:W-:Y:S01]  /*0350*/  LOP3.LUT R21, R2, R21, RZ, 0xfc, !PT ;  /* 0x0000001502157212 */ /* 0x000fe200078efcff */
[----:B0---4-:R-:W-:-:S06]  /*0360*/  UPRMT UR4, UR5, 0x654, UR4 ;  /* 0x0000065405047896 */ /* 0x011fcc0008000004 */
[----:B------:R-:W-:-:S05]  /*0370*/  LEA.HI R2, R2, UR4, RZ, 0x1d ;  /* 0x0000000402027c11 */ /* 0x000fca000f8fe8ff */
[----:B------:R-:W-:Y:S01]  /*0380*/  IMAD R21, R21, 0x4, R2 ;  /* 0x0000000415157824 */ /* 0x000fe200078e0202 */
[----:B------:R-:W-:Y:S02]  /*0390*/  SHF.R.U32.HI R2, RZ, 0x1, R0 ;  /* 0x00000001ff027819 */ /* 0x000fe40000011600 */
[----:B------:R-:W-:Y:S02]  /*03a0*/  SHF.L.U32 R3, R0, 0x2, RZ ;  /* 0x0000000200037819 */ /* 0x000fe400000006ff */
[----:B------:R-:W-:Y:S02]  /*03b0*/  LOP3.LUT R2, R2, 0x30, RZ, 0xc0, !PT ;  /* 0x0000003002027812 */ /* 0x000fe400078ec0ff */
[----:B------:R-:W-:-:S03]  /*03c0*/  LOP3.LUT R8, R3, 0x1fc, RZ, 0xc0, !PT ;  /* 0x000001fc03087812 */ /* 0x000fc600078ec0ff */
[----:B------:R-:W-:-:S04]  /*03d0*/  VIADD R5, R2, UR4 ;  /* 0x0000000402057c36 */ /* 0x000fc80008000000 */
[----:B------:R-:W-:Y:S01]  /*03e0*/  IMAD R5, R8, 0x4, R5 ;  /* 0x0000000408057824 */ /* 0x000fe200078e0205 */
[----:B------:R-:W-:Y:S02]  /*03f0*/  LOP3.LUT R16, R16, 0x7c, R3, 0xf8, !PT ;  /* 0x0000007c10107812 */ /* 0x000fe400078ef803 */
[----:B------:R-:W0:Y:S03]  /*0400*/  LDC.64 R2, c[0x0][0x218] ;  /* 0x00008600ff027b82 */ /* 0x000e260000000a00 */
[----:B------:R-:W-:Y:S01]  /*0410*/  IMAD.HI R9, R16, 0x2aaaaaab, RZ ;  /* 0x2aaaaaab10097827 */ /* 0x000fe200078e02ff */
[----:B------:R-:W-:-:S04]  /*0420*/  SHF.R.U32.HI R0, RZ, 0x5, R0 ;  /* 0x00000005ff007819 */ /* 0x000fc80000011600 */
[----:B------:R-:W-:Y:S02]  /*0430*/  SHF.R.U32.HI R10, RZ, 0x1f, R9 ;  /* 0x0000001fff0a7819 */ /* 0x000fe40000011609 */
[----:B------:R-:W-:Y:S02]  /*0440*/  SGXT.U32 R0, R0, 0x2 ;  /* 0x000000020000781a */ /* 0x000fe40000000000 */
[----:B------:R-:W-:Y:S02]  /*0450*/  LEA.HI.SX32 R9, R9, R10, 0x1b ;  /* 0x0000000a09097211 */ /* 0x000fe400078fdaff */
[----:B------:R-:W-:Y:S02]  /*0460*/  LOP3.LUT R0, R17, R0, RZ, 0xfc, !PT ;  /* 0x0000000011007212 */ /* 0x000fe400078efcff */
[----:B------:R-:W-:Y:S01]  /*0470*/  LOP3.LUT R10, R8, 0x200, RZ, 0xfc, !PT ;  /* 0x00000200080a7812 */ /* 0x000fe200078efcff */
[----:B------:R-:W-:Y:S01]  /*0480*/  IMAD R16, R9, -0xc0, R16 ;  /* 0xffffff4009107824 */ /* 0x000fe200078e0210 */
[----:B------:R-:W-:-:S02]  /*0490*/  LOP3.LUT R11, R0, 0x4, RZ, 0xfc, !PT ;  /* 0x00000004000b7812 */ /* 0x000fc400078efcff */
[----:B------:R-:W-:Y:S01]  /*04a0*/  SHF.R.U32.HI R10, RZ, 0x3, R10 ;  /* 0x00000003ff0a7819 */ /* 0x000fe2000001160a */
[----:B------:R-:W-:Y:S01]  /*04b0*/  IMAD R9, R9, 0x540, R16 ;  /* 0x0000054009097824 */ /* 0x000fe200078e0210 */
[----:B------:R-:W-:Y:S02]  /*04c0*/  ISETP.GE.AND P1, PT, R0, 0x7, PT ;  /* 0x000000070000780c */ /* 0x000fe40003f26270 */
[----:B------:R-:W-:Y:S02]  /*04d0*/  ISETP.GE.AND P0, PT, R11, 0x7, PT ;  /* 0x000000070b00780c */ /* 0x000fe40003f06270 */
[----:B------:R-:W-:Y:S01]  /*04e0*/  LOP3.LUT R10, R10, 0x70, RZ, 0xc0, !PT ;  /* 0x000000700a0a7812 */ /* 0x000fe200078ec0ff */
[----:B------:R-:W-:-:S04]  /*04f0*/  IMAD R9, R0, 0xc0, R9 ;  /* 0x000000c000097824 */ /* 0x000fc800078e0209 */
[----:B------:R-:W-:Y:S02]  /*0500*/  VIADD R13, R10, UR4 ;  /* 0x000000040a0d7c36 */ /* 0x000fe40008000000 */
[----:B0-----:R-:W-:-:S03]  /*0510*/  IMAD.WIDE R10, R9, 0x4, R2 ;  /* 0x00000004090a7825 */ /* 0x001fc600078e0202 */
[----:B------:R-:W-:Y:S01]  /*0520*/  LEA R13, R8, R13, 0x2 ;  /* 0x0000000d080d7211 */ /* 0x000fe200078e10ff */
[----:B--2---:R-:W-:Y:S04]  /*0530*/  STS [R21], R23 ;  /* 0x0000001715007388 */ /* 0x004fe80000000800 */
[----:B---3--:R-:W-:Y:S04]  /*0540*/  STS [R21+0x40], R24 ;  /* 0x0000401815007388 */ /* 0x008fe80000000800 */
[----:B-----5:R-:W-:Y:S04]  /*0550*/  STS [R21+0xc0], R22 ;  /* 0x0000c01615007388 */ /* 0x020fe80000000800 */
[----:B------:R-:W-:Y:S04]  /*0560*/  STS [R21+0x100], R25 ;  /* 0x0001001915007388 */ /* 0x000fe80000000800 */
[----:B------:R-:W-:Y:S04]  /*0570*/  STS [R21+0x140], R26 ;  /* 0x0001401a15007388 */ /* 0x000fe80000000800 */
[----:B------:R-:W-:Y:S04]  /*0580*/  STS [R21+0x80], R20 ;  /* 0x0000801415007388 */ /* 0x000fe80000000800 */
[----:B------:R-:W-:Y:S04]  /*0590*/  STS [R21+0x180], R28 ;  /* 0x0001801c15007388 */ /* 0x000fe80000000800 */
[----:B------:R-:W-:Y:S01]  /*05a0*/  STS [R21+0x1c0], R27 ;  /* 0x0001c01b15007388 */ /* 0x000fe20000000800 */
[----:B------:R-:W-:Y:S06]  /*05b0*/  BAR.SYNC.DEFER_BLOCKING 0x0 ;  /* 0x0000000000007b1d */ /* 0x000fec0000010000 */
[----:B------:R-:W0:Y:S04]  /*05c0*/  LDS.128 R4, [R5] ;  /* 0x0000000005047984 */ /* 0x000e280000000c00 */
[----:B0-----:R0:W-:Y:S02]  /*05d0*/  @!P1 STG.E.128 desc[UR6][R10.64], R4 ;  /* 0x000000040a009986 */ /* 0x0011e4000c101d06 */
[----:B0-----:R-:W-:Y:S05]  /*05e0*/  @P0 EXIT ;  /* 0x000000000000094d */ /* 0x001fea0003800000 */
[----:B------:R-:W0:Y:S01]  /*05f0*/  LDS.128 R12, [R13+0x800] ;  /* 0x000800000d0c7984 */ /* 0x000e220000000c00 */
[----:B------:R-:W-:-:S04]  /*0600*/  VIADD R9, R9, 0x300 ;  /* 0x0000030009097836 */ /* 0x000fc80000000000 */
[----:B------:R-:W-:-:S05]  /*0610*/  IMAD.WIDE R2, R9, 0x4, R2 ;  /* 0x0000000409027825 */ /* 0x000fca00078e0202 */
[----:B0-----:R-:W-:Y:S01]  /*0620*/  STG.E.128 desc[UR6][R2.64], R12 ;  /* 0x0000000c02007986 */ /* 0x001fe2000c101d06 */
[----:B------:R-:W-:Y:S05]  /*0630*/  EXIT ;  /* 0x000000000000794d */ /* 0x000fea0003800000 */
.L_x_0:
[----:B------:R-:W-:-:S00]  /*0640*/  BRA `(.L_x_0) ;  /* 0xfffffffc00fc7947 */ /* 0x000fc0000383ffff */
[----:B------:R-:W-:-:S00]  /*0650*/  NOP ;  /* 0x0000000000007918 */ /* 0x000fc00000000000 */
        /* <DEDUP_REMOVED lines=10> */
.L_x_1:


//--------------------- .nv.shared.triton_poi_fused_3 --------------------------
	.section	.nv.shared.triton_poi_fused_3,"aw",@nobits
	.sectionflags	@""
	.align	16
	.zero		1024


//--------------------- .nv.constant0.triton_poi_fused_3 --------------------------
	.section	.nv.constant0.triton_poi_fused_3,"a",@progbits
	.sectionflags	@""
	.align	4
.nv.constant0.triton_poi_fused_3:
	.zero		552
